//
// Generated by NVIDIA NVVM Compiler
//
// Compiler Build ID: CL-36424714
// Cuda compilation tools, release 13.0, V13.0.88
// Based on NVVM 20.0.0
//

.version 9.0
.target sm_100
.address_size 64

	// .globl	_Z9helloCUDAv
.extern .func  (.param .b32 func_retval0) vprintf
(
	.param .b64 vprintf_param_0,
	.param .b64 vprintf_param_1
)
;
.global .align 1 .b8 $str[20] = {72, 101, 108, 108, 111, 44, 32, 67, 85, 68, 65, 32, 87, 111, 114, 108, 100, 33, 10};

.visible .entry _Z9helloCUDAv()
{
	.reg .b32 	%r<3>;
	.reg .b64 	%rd<3>;

	mov.u64 	%rd1, $str;
	cvta.global.u64 	%rd2, %rd1;
	{ // callseq 0, 0
	.param .b64 param0;
	st.param.b64 	[param0], %rd2;
	.param .b64 param1;
	st.param.b64 	[param1], 0;
	.param .b32 retval0;
	call.uni (retval0), 
	vprintf, 
	(
	param0, 
	param1
	);
	ld.param.b32 	%r1, [retval0];
	} // callseq 0
	ret;

}


// ===== COMPILED SASS (sm_100) =====

	.target	sm_100

	.elftype	@"ET_EXEC"


//--------------------- .note.nv.tkinfo           --------------------------
	.section	.note.nv.tkinfo,"",@"SHT_NOTE"
	.sectionflags	@"SHF_NOTE_NV_TKINFO"
	.tkinfo
        /*0018*/ 	.word	0x00000002
        /*0030*/ 	.string	""
        /*0030*/ 	.string	"ptxas"
        /*0030*/ 	.string	"Cuda compilation tools, release 13.0, V13.0.88"
        /*0030*/ 	.string	"Build cuda_13.0.r13.0/compiler.36424714_0"
        /*0030*/ 	.string	"-arch sm_100 -m 64 "



//--------------------- .note.nv.cuinfo           --------------------------
	.section	.note.nv.cuinfo,"",@"SHT_NOTE"
	.sectionflags	@"SHF_NOTE_NV_CUINFO"
        /*0018*/ 	.short	0x0002
        /*001a*/ 	.short	0x0064
        /*001c*/ 	.short	0x0082
	.zero		2


//--------------------- .nv.info                  --------------------------
	.section	.nv.info,"",@"SHT_CUDA_INFO"
	.align	4


	//----- nvinfo : EIATTR_REGCOUNT
	.align		4
        /*0000*/ 	.byte	0x04, 0x2f
        /*0002*/ 	.short	(.L_2 - .L_1)
	.align		4
.L_1:
        /*0004*/ 	.word	index@(_Z9helloCUDAv)
        /*0008*/ 	.word	0x00000018


	//----- nvinfo : EIATTR_FRAME_SIZE
	.align		4
.L_2:
        /*000c*/ 	.byte	0x04, 0x11
        /*000e*/ 	.short	(.L_4 - .L_3)
	.align		4
.L_3:
        /*0010*/ 	.word	index@(_Z9helloCUDAv)
        /*0014*/ 	.word	0x00000000


	//----- nvinfo : EIATTR_MIN_STACK_SIZE
	.align		4
.L_4:
        /*0018*/ 	.byte	0x04, 0x12
        /*001a*/ 	.short	(.L_6 - .L_5)
	.align		4
.L_5:
        /*001c*/ 	.word	index@(_Z9helloCUDAv)
        /*0020*/ 	.word	0x00000000
.L_6:


//--------------------- .nv.compat                --------------------------
	.section	.nv.compat,"",@"SHT_CUDA_COMPAT_INFO"
	.align	4
        /*0000*/ 	.byte	0x02, 0x09, 0x00, 0x00, 0x02, 0x02, 0x01, 0x00, 0x02, 0x05, 0x05, 0x00, 0x03, 0x07, 0x01, 0x01
        /*0010*/ 	.byte	0x02, 0x03, 0x00, 0x00, 0x02, 0x06, 0x01, 0x00, 0x04, 0x0b, 0x08, 0x00, 0x09, 0x00, 0x00, 0x00
        /*0020*/ 	.byte	0x00, 0x00, 0x00, 0x00


//--------------------- .nv.info._Z9helloCUDAv    --------------------------
	.section	.nv.info._Z9helloCUDAv,"",@"SHT_CUDA_INFO"
	.sectionflags	@""
	.align	4


	//----- nvinfo : EIATTR_CUDA_API_VERSION
	.align		4
        /*0000*/ 	.byte	0x04, 0x37
        /*0002*/ 	.short	(.L_8 - .L_7)
.L_7:
        /*0004*/ 	.word	0x00000082


	//----- nvinfo : EIATTR_SPARSE_MMA_MASK
	.align		4
.L_8:
        /*0008*/ 	.byte	0x03, 0x50
        /*000a*/ 	.short	0x0000


	//----- nvinfo : EIATTR_MAXREG_COUNT
	.align		4
        /*000c*/ 	.byte	0x03, 0x1b
        /*000e*/ 	.short	0x00ff


	//----- nvinfo : EIATTR_EXTERNS
	.align		4
        /*0010*/ 	.byte	0x04, 0x0f
        /*0012*/ 	.short	(.L_10 - .L_9)


	//   ....[0]....
	.align		4
.L_9:
        /*0014*/ 	.word	index@(vprintf)


	//----- nvinfo : EIATTR_MERCURY_ISA_VERSION
	.align		4
.L_10:
        /*0018*/ 	.byte	0x03, 0x5f
        /*001a*/ 	.short	0x0101


	//----- nvinfo : EIATTR_VRC_CTA_INIT_COUNT
	.align		4
        /*001c*/ 	.byte	0x02, 0x4a
	.zero		1
	.zero		1


	//----- nvinfo : EIATTR_SYSCALL_OFFSETS
	.align		4
        /*0020*/ 	.byte	0x04, 0x46
        /*0022*/ 	.short	(.L_12 - .L_11)


	//   ....[0]....
.L_11:
        /*0024*/ 	.word	0x00000080


	//----- nvinfo : EIATTR_EXIT_INSTR_OFFSETS
	.align		4
.L_12:
        /*0028*/ 	.byte	0x04, 0x1c
        /*002a*/ 	.short	(.L_14 - .L_13)


	//   ....[0]....
.L_13:
        /*002c*/ 	.word	0x00000090


	//----- nvinfo : EIATTR_SW_WAR
	.align		4
.L_14:
        /*0030*/ 	.byte	0x04, 0x36
        /*0032*/ 	.short	(.L_16 - .L_15)
.L_15:
        /*0034*/ 	.word	0x00000008
.L_16:


//--------------------- .nv.callgraph             --------------------------
	.section	.nv.callgraph,"",@"SHT_CUDA_CALLGRAPH"
	.align	4
	.sectionentsize	8
	.align		4
        /*0000*/ 	.word	0x00000000
	.align		4
        /*0004*/ 	.word	0xffffffff
	.align		4
        /*0008*/ 	.word	index@(_Z9helloCUDAv)
	.align		4
        /*000c*/ 	.word	index@(vprintf)
	.align		4
        /*0010*/ 	.word	0x00000000
	.align		4
        /*0014*/ 	.word	0xfffffffe
	.align		4
        /*0018*/ 	.word	0x00000000
	.align		4
        /*001c*/ 	.word	0xfffffffd
	.align		4
        /*0020*/ 	.word	0x00000000
	.align		4
        /*0024*/ 	.word	0xfffffffc


//--------------------- .nv.constant4             --------------------------
	.section	.nv.constant4,"a",@progbits
	.align	8
	.align		8
.nv.constant4:
        /*0000*/ 	.dword	vprintf
	.align		8
        /*0008*/ 	.dword	$str


//--------------------- .text._Z9helloCUDAv       --------------------------
	.section	.text._Z9helloCUDAv,"ax",@progbits
	.align	128
        .global         _Z9helloCUDAv
        .type           _Z9helloCUDAv,@function
        .size           _Z9helloCUDAv,(.L_x_2 - _Z9helloCUDAv)
        .other          _Z9helloCUDAv,@"STO_CUDA_ENTRY STV_DEFAULT"
_Z9helloCUDAv:
.text._Z9helloCUDAv:
[----:B------:R-:W0:Y:S01]  /*0000*/  LDC R1, c[0x0][0x37c] ;  /* 0x0000df00ff017b82 */ /* 0x000e220000000800 */
[----:B------:R-:W-:Y:S01]  /*0010*/  MOV R0, 0x0 ;  /* 0x0000000000007802 */ /* 0x000fe20000000f00 */
[----:B------:R-:W1:Y:S01]  /*0020*/  LDCU.64 UR4, c[0x4][0x8] ;  /* 0x01000100ff0477ac */ /* 0x000e620008000a00 */
[----:B------:R-:W-:-:S05]  /*0030*/  CS2R R6, SRZ ;  /* 0x0000000000067805 */ /* 0x000fca000001ff00 */
[----:B------:R2:W3:Y:S01]  /*0040*/  LDC.64 R2, c[0x4][R0] ;  /* 0x0100000000027b82 */ /* 0x0004e20000000a00 */
[----:B-1----:R-:W-:Y:S02]  /*0050*/  IMAD.U32 R4, RZ, RZ, UR4 ;  /* 0x00000004ff047e24 */ /* 0x002fe4000f8e00ff */
[----:B--2---:R-:W-:-:S07]  /*0060*/  IMAD.U32 R5, RZ, RZ, UR5 ;  /* 0x00000005ff057e24 */ /* 0x004fce000f8e00ff */
[----:B------:R-:W-:-:S07]  /*0070*/  LEPC R20, `(.L_x_0) ;  /* 0x000000001014794e */ /* 0x000fce0000000000 */
[----:B0--3--:R-:W-:Y:S05]  /*0080*/  CALL.ABS.NOINC R2 ;  /* 0x0000000002007343 */ /* 0x009fea0003c00000 */
.L_x_0:
[----:B------:R-:W-:Y:S05]  /*0090*/  EXIT ;  /* 0x000000000000794d */ /* 0x000fea0003800000 */
.L_x_1:
[----:B------:R-:W-:-:S00]  /*00a0*/  BRA `(.L_x_1) ;  /* 0xfffffffc00fc7947 */ /* 0x000fc0000383ffff */
[----:B------:R-:W-:-:S00]  /*00b0*/  NOP ;  /* 0x0000000000007918 */ /* 0x000fc00000000000 */
        /* <DEDUP_REMOVED lines=12> */
.L_x_2:


//--------------------- .nv.global.init           --------------------------
	.section	.nv.global.init,"aw",@progbits
.nv.global.init:
	.type		$str,@object
	.size		$str,(.L_0 - $str)
$str:
        /*0000*/ 	.byte	0x48, 0x65, 0x6c, 0x6c, 0x6f, 0x2c, 0x20, 0x43, 0x55, 0x44, 0x41, 0x20, 0x57, 0x6f, 0x72, 0x6c
        /*0010*/ 	.byte	0x64, 0x21, 0x0a, 0x00
.L_0:


//--------------------- .nv.shared.reserved.0     --------------------------
	.section	.nv.shared.reserved.0,"aw",@nobits
	.weak		__nv_reservedSMEM_offset_0_alias
	.size		__nv_reservedSMEM_offset_0_alias, 0, 64
	.other		__nv_reservedSMEM_offset_0_alias,@"STO_CUDA_RESERVED_SHARED STV_DEFAULT"
__nv_reservedSMEM_offset_0_alias:
	.zero		0
	.zero		64


//--------------------- .nv.constant0._Z9helloCUDAv --------------------------
	.section	.nv.constant0._Z9helloCUDAv,"a",@progbits
	.sectionflags	@""
	.align	4
.nv.constant0._Z9helloCUDAv:
	.zero		896


//--------------------- SYMBOLS --------------------------

	.type		.nv.reservedSmem.offset0,@object
	.size		.nv.reservedSmem.offset0,0x4
	.type		vprintf,@function
